//
// Generated by NVIDIA NVVM Compiler
//
// Compiler Build ID: CL-36424714
// Cuda compilation tools, release 13.0, V13.0.88
// Based on NVVM 20.0.0
//

.version 9.0
.target sm_100
.address_size 64

	// .globl	_Z3addPiS_S_

.visible .entry _Z3addPiS_S_(
	.param .u64 .ptr .align 1 _Z3addPiS_S__param_0,
	.param .u64 .ptr .align 1 _Z3addPiS_S__param_1,
	.param .u64 .ptr .align 1 _Z3addPiS_S__param_2
)
{
	.reg .pred 	%p<3>;
	.reg .b32 	%r<21>;
	.reg .b64 	%rd<11>;

	ld.param.u64 	%rd4, [_Z3addPiS_S__param_0];
	ld.param.u64 	%rd5, [_Z3addPiS_S__param_1];
	ld.param.u64 	%rd6, [_Z3addPiS_S__param_2];
	mov.u32 	%r1, %ntid.x;
	mov.u32 	%r2, %ntid.y;
	mov.u32 	%r8, %ctaid.y;
	mov.u32 	%r3, %nctaid.x;
	mov.u32 	%r9, %ctaid.x;
	mad.lo.s32 	%r10, %r8, %r3, %r9;
	mov.u32 	%r11, %tid.y;
	mov.u32 	%r12, %tid.x;
	mad.lo.s32 	%r13, %r10, %r2, %r11;
	mad.lo.s32 	%r20, %r13, %r1, %r12;
	setp.gt.s32 	%p1, %r20, 9999999;
	@%p1 bra 	$L__BB0_3;
	mul.lo.s32 	%r14, %r1, %r3;
	mul.lo.s32 	%r15, %r14, %r2;
	mov.u32 	%r16, %nctaid.y;
	mul.lo.s32 	%r5, %r15, %r16;
	cvta.to.global.u64 	%rd1, %rd4;
	cvta.to.global.u64 	%rd2, %rd5;
	cvta.to.global.u64 	%rd3, %rd6;
$L__BB0_2:
	mul.wide.s32 	%rd7, %r20, 4;
	add.s64 	%rd8, %rd1, %rd7;
	ld.global.u32 	%r17, [%rd8];
	add.s64 	%rd9, %rd2, %rd7;
	ld.global.u32 	%r18, [%rd9];
	add.s32 	%r19, %r18, %r17;
	add.s64 	%rd10, %rd3, %rd7;
	st.global.u32 	[%rd10], %r19;
	add.s32 	%r20, %r20, %r5;
	setp.lt.s32 	%p2, %r20, 10000000;
	@%p2 bra 	$L__BB0_2;
$L__BB0_3:
	ret;

}


// ===== COMPILED SASS (sm_100) =====

	.target	sm_100

	.elftype	@"ET_EXEC"


//--------------------- .note.nv.tkinfo           --------------------------
	.section	.note.nv.tkinfo,"",@"SHT_NOTE"
	.sectionflags	@"SHF_NOTE_NV_TKINFO"
	.tkinfo
        /*0018*/ 	.word	0x00000002
        /*0030*/ 	.string	""
        /*0030*/ 	.string	"ptxas"
        /*0030*/ 	.string	"Cuda compilation tools, release 13.0, V13.0.88"
        /*0030*/ 	.string	"Build cuda_13.0.r13.0/compiler.36424714_0"
        /*0030*/ 	.string	"-arch sm_100 -m 64 "



//--------------------- .note.nv.cuinfo           --------------------------
	.section	.note.nv.cuinfo,"",@"SHT_NOTE"
	.sectionflags	@"SHF_NOTE_NV_CUINFO"
        /*0018*/ 	.short	0x0002
        /*001a*/ 	.short	0x0064
        /*001c*/ 	.short	0x0082
	.zero		2


//--------------------- .nv.info                  --------------------------
	.section	.nv.info,"",@"SHT_CUDA_INFO"
	.align	4


	//----- nvinfo : EIATTR_REGCOUNT
	.align		4
        /*0000*/ 	.byte	0x04, 0x2f
        /*0002*/ 	.short	(.L_1 - .L_0)
	.align		4
.L_0:
        /*0004*/ 	.word	index@(_Z3addPiS_S_)
        /*0008*/ 	.word	0x00000014


	//----- nvinfo : EIATTR_FRAME_SIZE
	.align		4
.L_1:
        /*000c*/ 	.byte	0x04, 0x11
        /*000e*/ 	.short	(.L_3 - .L_2)
	.align		4
.L_2:
        /*0010*/ 	.word	index@(_Z3addPiS_S_)
        /*0014*/ 	.word	0x00000000


	//----- nvinfo : EIATTR_MIN_STACK_SIZE
	.align		4
.L_3:
        /*0018*/ 	.byte	0x04, 0x12
        /*001a*/ 	.short	(.L_5 - .L_4)
	.align		4
.L_4:
        /*001c*/ 	.word	index@(_Z3addPiS_S_)
        /*0020*/ 	.word	0x00000000
.L_5:


//--------------------- .nv.compat                --------------------------
	.section	.nv.compat,"",@"SHT_CUDA_COMPAT_INFO"
	.align	4
        /*0000*/ 	.byte	0x02, 0x09, 0x00, 0x00, 0x02, 0x02, 0x01, 0x00, 0x02, 0x05, 0x05, 0x00, 0x03, 0x07, 0x01, 0x01
        /*0010*/ 	.byte	0x02, 0x03, 0x00, 0x00, 0x02, 0x06, 0x01, 0x00, 0x04, 0x0b, 0x08, 0x00, 0x09, 0x00, 0x00, 0x00
        /*0020*/ 	.byte	0x00, 0x00, 0x00, 0x00


//--------------------- .nv.info._Z3addPiS_S_     --------------------------
	.section	.nv.info._Z3addPiS_S_,"",@"SHT_CUDA_INFO"
	.sectionflags	@""
	.align	4


	//----- nvinfo : EIATTR_CUDA_API_VERSION
	.align		4
        /*0000*/ 	.byte	0x04, 0x37
        /*0002*/ 	.short	(.L_7 - .L_6)
.L_6:
        /*0004*/ 	.word	0x00000082


	//----- nvinfo : EIATTR_KPARAM_INFO
	.align		4
.L_7:
        /*0008*/ 	.byte	0x04, 0x17
        /*000a*/ 	.short	(.L_9 - .L_8)
.L_8:
        /*000c*/ 	.word	0x00000000
        /*0010*/ 	.short	0x0002
        /*0012*/ 	.short	0x0010
        /*0014*/ 	.byte	0x00, 0xf5, 0x21, 0x00


	//----- nvinfo : EIATTR_KPARAM_INFO
	.align		4
.L_9:
        /*0018*/ 	.byte	0x04, 0x17
        /*001a*/ 	.short	(.L_11 - .L_10)
.L_10:
        /*001c*/ 	.word	0x00000000
        /*0020*/ 	.short	0x0001
        /*0022*/ 	.short	0x0008
        /*0024*/ 	.byte	0x00, 0xf5, 0x21, 0x00


	//----- nvinfo : EIATTR_KPARAM_INFO
	.align		4
.L_11:
        /*0028*/ 	.byte	0x04, 0x17
        /*002a*/ 	.short	(.L_13 - .L_12)
.L_12:
        /*002c*/ 	.word	0x00000000
        /*0030*/ 	.short	0x0000
        /*0032*/ 	.short	0x0000
        /*0034*/ 	.byte	0x00, 0xf5, 0x21, 0x00


	//----- nvinfo : EIATTR_SPARSE_MMA_MASK
	.align		4
.L_13:
        /*0038*/ 	.byte	0x03, 0x50
        /*003a*/ 	.short	0x0000


	//----- nvinfo : EIATTR_MAXREG_COUNT
	.align		4
        /*003c*/ 	.byte	0x03, 0x1b
        /*003e*/ 	.short	0x00ff


	//----- nvinfo : EIATTR_MERCURY_ISA_VERSION
	.align		4
        /*0040*/ 	.byte	0x03, 0x5f
        /*0042*/ 	.short	0x0101


	//----- nvinfo : EIATTR_VRC_CTA_INIT_COUNT
	.align		4
        /*0044*/ 	.byte	0x02, 0x4a
	.zero		1
	.zero		1


	//----- nvinfo : EIATTR_EXIT_INSTR_OFFSETS
	.align		4
        /*0048*/ 	.byte	0x04, 0x1c
        /*004a*/ 	.short	(.L_15 - .L_14)


	//   ....[0]....
.L_14:
        /*004c*/ 	.word	0x000000c0


	//   ....[1]....
        /*0050*/ 	.word	0x000001f0


	//----- nvinfo : EIATTR_CRS_STACK_SIZE
	.align		4
.L_15:
        /*0054*/ 	.byte	0x04, 0x1e
        /*0056*/ 	.short	(.L_17 - .L_16)
.L_16:
        /*0058*/ 	.word	0x00000000


	//----- nvinfo : EIATTR_CBANK_PARAM_SIZE
	.align		4
.L_17:
        /*005c*/ 	.byte	0x03, 0x19
        /*005e*/ 	.short	0x0018


	//----- nvinfo : EIATTR_PARAM_CBANK
	.align		4
        /*0060*/ 	.byte	0x04, 0x0a
        /*0062*/ 	.short	(.L_19 - .L_18)
	.align		4
.L_18:
        /*0064*/ 	.word	index@(.nv.constant0._Z3addPiS_S_)
        /*0068*/ 	.short	0x0380
        /*006a*/ 	.short	0x0018


	//----- nvinfo : EIATTR_SW_WAR
	.align		4
.L_19:
        /*006c*/ 	.byte	0x04, 0x36
        /*006e*/ 	.short	(.L_21 - .L_20)
.L_20:
        /*0070*/ 	.word	0x00000008
.L_21:


//--------------------- .nv.callgraph             --------------------------
	.section	.nv.callgraph,"",@"SHT_CUDA_CALLGRAPH"
	.align	4
	.sectionentsize	8
	.align		4
        /*0000*/ 	.word	0x00000000
	.align		4
        /*0004*/ 	.word	0xffffffff
	.align		4
        /*0008*/ 	.word	0x00000000
	.align		4
        /*000c*/ 	.word	0xfffffffe
	.align		4
        /*0010*/ 	.word	0x00000000
	.align		4
        /*0014*/ 	.word	0xfffffffd
	.align		4
        /*0018*/ 	.word	0x00000000
	.align		4
        /*001c*/ 	.word	0xfffffffc


//--------------------- .text._Z3addPiS_S_        --------------------------
	.section	.text._Z3addPiS_S_,"ax",@progbits
	.align	128
        .global         _Z3addPiS_S_
        .type           _Z3addPiS_S_,@function
        .size           _Z3addPiS_S_,(.L_x_2 - _Z3addPiS_S_)
        .other          _Z3addPiS_S_,@"STO_CUDA_ENTRY STV_DEFAULT"
_Z3addPiS_S_:
.text._Z3addPiS_S_:
[----:B------:R-:W-:Y:S01]  /*0000*/  LDC R1, c[0x0][0x37c] ;  /* 0x0000df00ff017b82 */ /* 0x000fe20000000800 */
[----:B------:R-:W0:Y:S01]  /*0010*/  S2R R3, SR_CTAID.X ;  /* 0x0000000000037919 */ /* 0x000e220000002500 */
[----:B------:R-:W1:Y:S06]  /*0020*/  LDCU UR4, c[0x0][0x360] ;  /* 0x00006c00ff0477ac */ /* 0x000e6c0008000800 */
[----:B------:R-:W0:Y:S01]  /*0030*/  S2UR UR6, SR_CTAID.Y ;  /* 0x00000000000679c3 */ /* 0x000e220000002600 */
[----:B------:R-:W2:Y:S01]  /*0040*/  S2R R5, SR_TID.Y ;  /* 0x0000000000057919 */ /* 0x000ea20000002200 */
[----:B------:R-:W2:Y:S01]  /*0050*/  LDCU UR5, c[0x0][0x364] ;  /* 0x00006c80ff0577ac */ /* 0x000ea20008000800 */
[----:B------:R-:W1:Y:S05]  /*0060*/  S2R R7, SR_TID.X ;  /* 0x0000000000077919 */ /* 0x000e6a0000002100 */
[----:B------:R-:W0:Y:S02]  /*0070*/  LDC R8, c[0x0][0x370] ;  /* 0x0000dc00ff087b82 */ /* 0x000e240000000800 */
[----:B0-----:R-:W-:-:S04]  /*0080*/  IMAD R0, R8, UR6, R3 ;  /* 0x0000000608007c24 */ /* 0x001fc8000f8e0203 */
[----:B--2---:R-:W-:-:S04]  /*0090*/  IMAD R0, R0, UR5, R5 ;  /* 0x0000000500007c24 */ /* 0x004fc8000f8e0205 */
[----:B-1----:R-:W-:-:S05]  /*00a0*/  IMAD R0, R0, UR4, R7 ;  /* 0x0000000400007c24 */ /* 0x002fca000f8e0207 */
[----:B------:R-:W-:-:S13]  /*00b0*/  ISETP.GT.AND P0, PT, R0, 0x98967f, PT ;  /* 0x0098967f0000780c */ /* 0x000fda0003f04270 */
[----:B------:R-:W-:Y:S05]  /*00c0*/  @P0 EXIT ;  /* 0x000000000000094d */ /* 0x000fea0003800000 */
[----:B------:R-:W0:Y:S01]  /*00d0*/  LDC.64 R2, c[0x0][0x390] ;  /* 0x0000e400ff027b82 */ /* 0x000e220000000a00 */
[----:B------:R-:W1:Y:S01]  /*00e0*/  LDCU UR6, c[0x0][0x374] ;  /* 0x00006e80ff0677ac */ /* 0x000e620008000800 */
[----:B------:R-:W-:Y:S01]  /*00f0*/  IMAD R8, R8, UR4, RZ ;  /* 0x0000000408087c24 */ /* 0x000fe2000f8e02ff */
[----:B------:R-:W2:Y:S03]  /*0100*/  LDCU.64 UR8, c[0x0][0x358] ;  /* 0x00006b00ff0877ac */ /* 0x000ea60008000a00 */
[----:B------:R-:W-:Y:S02]  /*0110*/  IMAD R8, R8, UR5, RZ ;  /* 0x0000000508087c24 */ /* 0x000fe4000f8e02ff */
[----:B------:R-:W3:Y:S08]  /*0120*/  LDC.64 R4, c[0x0][0x380] ;  /* 0x0000e000ff047b82 */ /* 0x000ef00000000a00 */
[----:B------:R-:W4:Y:S01]  /*0130*/  LDC.64 R6, c[0x0][0x388] ;  /* 0x0000e200ff067b82 */ /* 0x000f220000000a00 */
[----:B-1----:R-:W-:-:S07]  /*0140*/  IMAD R15, R8, UR6, RZ ;  /* 0x00000006080f7c24 */ /* 0x002fce000f8e02ff */
.L_x_0:
[----:B---3--:R-:W-:-:S04]  /*0150*/  IMAD.WIDE R8, R0, 0x4, R4 ;  /* 0x0000000400087825 */ /* 0x008fc800078e0204 */
[C---:B----4-:R-:W-:Y:S02]  /*0160*/  IMAD.WIDE R10, R0.reuse, 0x4, R6 ;  /* 0x00000004000a7825 */ /* 0x050fe400078e0206 */
[----:B--2---:R-:W2:Y:S04]  /*0170*/  LDG.E R8, desc[UR8][R8.64] ;  /* 0x0000000808087981 */ /* 0x004ea8000c1e1900 */
[----:B------:R-:W2:Y:S01]  /*0180*/  LDG.E R11, desc[UR8][R10.64] ;  /* 0x000000080a0b7981 */ /* 0x000ea2000c1e1900 */
[----:B01----:R-:W-:Y:S01]  /*0190*/  IMAD.WIDE R12, R0, 0x4, R2 ;  /* 0x00000004000c7825 */ /* 0x003fe200078e0202 */
[----:B------:R-:W-:-:S04]  /*01a0*/  IADD3 R0, PT, PT, R15, R0, RZ ;  /* 0x000000000f007210 */ /* 0x000fc80007ffe0ff */
[----:B------:R-:W-:Y:S02]  /*01b0*/  ISETP.GE.AND P0, PT, R0, 0x989680, PT ;  /* 0x009896800000780c */ /* 0x000fe40003f06270 */
[----:B--2---:R-:W-:-:S05]  /*01c0*/  IADD3 R17, PT, PT, R8, R11, RZ ;  /* 0x0000000b08117210 */ /* 0x004fca0007ffe0ff */
[----:B------:R1:W-:Y:S06]  /*01d0*/  STG.E desc[UR8][R12.64], R17 ;  /* 0x000000110c007986 */ /* 0x0003ec000c101908 */
[----:B------:R-:W-:Y:S05]  /*01e0*/  @!P0 BRA `(.L_x_0) ;  /* 0xfffffffc00d88947 */ /* 0x000fea000383ffff */
[----:B------:R-:W-:Y:S05]  /*01f0*/  EXIT ;  /* 0x000000000000794d */ /* 0x000fea0003800000 */
.L_x_1:
[----:B------:R-:W-:-:S00]  /*0200*/  BRA `(.L_x_1) ;  /* 0xfffffffc00fc7947 */ /* 0x000fc0000383ffff */
[----:B------:R-:W-:-:S00]  /*0210*/  NOP ;  /* 0x0000000000007918 */ /* 0x000fc00000000000 */
        /* <DEDUP_REMOVED lines=14> */
.L_x_2:


//--------------------- .nv.shared.reserved.0     --------------------------
	.section	.nv.shared.reserved.0,"aw",@nobits
	.weak		__nv_reservedSMEM_offset_0_alias
	.size		__nv_reservedSMEM_offset_0_alias, 0, 64
	.other		__nv_reservedSMEM_offset_0_alias,@"STO_CUDA_RESERVED_SHARED STV_DEFAULT"
__nv_reservedSMEM_offset_0_alias:
	.zero		0
	.zero		64


//--------------------- .nv.constant0._Z3addPiS_S_ --------------------------
	.section	.nv.constant0._Z3addPiS_S_,"a",@progbits
	.sectionflags	@""
	.align	4
.nv.constant0._Z3addPiS_S_:
	.zero		920


//--------------------- SYMBOLS --------------------------

	.type		.nv.reservedSmem.offset0,@object
	.size		.nv.reservedSmem.offset0,0x4
